//
// Generated by NVIDIA NVVM Compiler
//
// Compiler Build ID: CL-36424714
// Cuda compilation tools, release 13.0, V13.0.88
// Based on NVVM 20.0.0
//

.version 9.0
.target sm_100
.address_size 64

	// .globl	_Z6jacobiPdS_S_dd

.visible .entry _Z6jacobiPdS_S_dd(
	.param .u64 .ptr .align 1 _Z6jacobiPdS_S_dd_param_0,
	.param .u64 .ptr .align 1 _Z6jacobiPdS_S_dd_param_1,
	.param .u64 .ptr .align 1 _Z6jacobiPdS_S_dd_param_2,
	.param .f64 _Z6jacobiPdS_S_dd_param_3,
	.param .f64 _Z6jacobiPdS_S_dd_param_4
)
{
	.reg .pred 	%p<2>;
	.reg .b32 	%r<13>;
	.reg .b64 	%rd<5>;
	.reg .b64 	%fd<2>;

	ld.param.u64 	%rd1, [_Z6jacobiPdS_S_dd_param_0];
	ld.param.f64 	%fd1, [_Z6jacobiPdS_S_dd_param_4];
	mov.u32 	%r3, %ctaid.x;
	mov.u32 	%r4, %ntid.x;
	mov.u32 	%r5, %tid.x;
	mad.lo.s32 	%r1, %r3, %r4, %r5;
	mov.u32 	%r6, %ctaid.y;
	mov.u32 	%r7, %ntid.y;
	mov.u32 	%r8, %tid.y;
	mad.lo.s32 	%r9, %r6, %r7, %r8;
	max.u32 	%r10, %r1, %r9;
	setp.gt.u32 	%p1, %r10, 8191;
	@%p1 bra 	$L__BB0_2;
	cvta.to.global.u64 	%rd2, %rd1;
	shl.b32 	%r11, %r1, 13;
	add.s32 	%r12, %r11, %r9;
	mul.wide.u32 	%rd3, %r12, 8;
	add.s64 	%rd4, %rd2, %rd3;
	st.global.f64 	[%rd4], %fd1;
$L__BB0_2:
	ret;

}


// ===== COMPILED SASS (sm_100) =====

	.target	sm_100

	.elftype	@"ET_EXEC"


//--------------------- .note.nv.tkinfo           --------------------------
	.section	.note.nv.tkinfo,"",@"SHT_NOTE"
	.sectionflags	@"SHF_NOTE_NV_TKINFO"
	.tkinfo
        /*0018*/ 	.word	0x00000002
        /*0030*/ 	.string	""
        /*0030*/ 	.string	"ptxas"
        /*0030*/ 	.string	"Cuda compilation tools, release 13.0, V13.0.88"
        /*0030*/ 	.string	"Build cuda_13.0.r13.0/compiler.36424714_0"
        /*0030*/ 	.string	"-arch sm_100 -m 64 "



//--------------------- .note.nv.cuinfo           --------------------------
	.section	.note.nv.cuinfo,"",@"SHT_NOTE"
	.sectionflags	@"SHF_NOTE_NV_CUINFO"
        /*0018*/ 	.short	0x0002
        /*001a*/ 	.short	0x0064
        /*001c*/ 	.short	0x0082
	.zero		2


//--------------------- .nv.info                  --------------------------
	.section	.nv.info,"",@"SHT_CUDA_INFO"
	.align	4


	//----- nvinfo : EIATTR_REGCOUNT
	.align		4
        /*0000*/ 	.byte	0x04, 0x2f
        /*0002*/ 	.short	(.L_1 - .L_0)
	.align		4
.L_0:
        /*0004*/ 	.word	index@(_Z6jacobiPdS_S_dd)
        /*0008*/ 	.word	0x0000000a


	//----- nvinfo : EIATTR_FRAME_SIZE
	.align		4
.L_1:
        /*000c*/ 	.byte	0x04, 0x11
        /*000e*/ 	.short	(.L_3 - .L_2)
	.align		4
.L_2:
        /*0010*/ 	.word	index@(_Z6jacobiPdS_S_dd)
        /*0014*/ 	.word	0x00000000


	//----- nvinfo : EIATTR_MIN_STACK_SIZE
	.align		4
.L_3:
        /*0018*/ 	.byte	0x04, 0x12
        /*001a*/ 	.short	(.L_5 - .L_4)
	.align		4
.L_4:
        /*001c*/ 	.word	index@(_Z6jacobiPdS_S_dd)
        /*0020*/ 	.word	0x00000000
.L_5:


//--------------------- .nv.compat                --------------------------
	.section	.nv.compat,"",@"SHT_CUDA_COMPAT_INFO"
	.align	4
        /*0000*/ 	.byte	0x02, 0x09, 0x00, 0x00, 0x02, 0x02, 0x01, 0x00, 0x02, 0x05, 0x05, 0x00, 0x03, 0x07, 0x01, 0x01
        /*0010*/ 	.byte	0x02, 0x03, 0x00, 0x00, 0x02, 0x06, 0x01, 0x00, 0x04, 0x0b, 0x08, 0x00, 0x09, 0x00, 0x00, 0x00
        /*0020*/ 	.byte	0x00, 0x00, 0x00, 0x00


//--------------------- .nv.info._Z6jacobiPdS_S_dd --------------------------
	.section	.nv.info._Z6jacobiPdS_S_dd,"",@"SHT_CUDA_INFO"
	.sectionflags	@""
	.align	4


	//----- nvinfo : EIATTR_CUDA_API_VERSION
	.align		4
        /*0000*/ 	.byte	0x04, 0x37
        /*0002*/ 	.short	(.L_7 - .L_6)
.L_6:
        /*0004*/ 	.word	0x00000082


	//----- nvinfo : EIATTR_KPARAM_INFO
	.align		4
.L_7:
        /*0008*/ 	.byte	0x04, 0x17
        /*000a*/ 	.short	(.L_9 - .L_8)
.L_8:
        /*000c*/ 	.word	0x00000000
        /*0010*/ 	.short	0x0004
        /*0012*/ 	.short	0x0020
        /*0014*/ 	.byte	0x00, 0xf0, 0x21, 0x00


	//----- nvinfo : EIATTR_KPARAM_INFO
	.align		4
.L_9:
        /*0018*/ 	.byte	0x04, 0x17
        /*001a*/ 	.short	(.L_11 - .L_10)
.L_10:
        /*001c*/ 	.word	0x00000000
        /*0020*/ 	.short	0x0003
        /*0022*/ 	.short	0x0018
        /*0024*/ 	.byte	0x00, 0xf0, 0x21, 0x00


	//----- nvinfo : EIATTR_KPARAM_INFO
	.align		4
.L_11:
        /*0028*/ 	.byte	0x04, 0x17
        /*002a*/ 	.short	(.L_13 - .L_12)
.L_12:
        /*002c*/ 	.word	0x00000000
        /*0030*/ 	.short	0x0002
        /*0032*/ 	.short	0x0010
        /*0034*/ 	.byte	0x00, 0xf5, 0x21, 0x00


	//----- nvinfo : EIATTR_KPARAM_INFO
	.align		4
.L_13:
        /*0038*/ 	.byte	0x04, 0x17
        /*003a*/ 	.short	(.L_15 - .L_14)
.L_14:
        /*003c*/ 	.word	0x00000000
        /*0040*/ 	.short	0x0001
        /*0042*/ 	.short	0x0008
        /*0044*/ 	.byte	0x00, 0xf5, 0x21, 0x00


	//----- nvinfo : EIATTR_KPARAM_INFO
	.align		4
.L_15:
        /*0048*/ 	.byte	0x04, 0x17
        /*004a*/ 	.short	(.L_17 - .L_16)
.L_16:
        /*004c*/ 	.word	0x00000000
        /*0050*/ 	.short	0x0000
        /*0052*/ 	.short	0x0000
        /*0054*/ 	.byte	0x00, 0xf5, 0x21, 0x00


	//----- nvinfo : EIATTR_SPARSE_MMA_MASK
	.align		4
.L_17:
        /*0058*/ 	.byte	0x03, 0x50
        /*005a*/ 	.short	0x0000


	//----- nvinfo : EIATTR_MAXREG_COUNT
	.align		4
        /*005c*/ 	.byte	0x03, 0x1b
        /*005e*/ 	.short	0x00ff


	//----- nvinfo : EIATTR_MERCURY_ISA_VERSION
	.align		4
        /*0060*/ 	.byte	0x03, 0x5f
        /*0062*/ 	.short	0x0101


	//----- nvinfo : EIATTR_VRC_CTA_INIT_COUNT
	.align		4
        /*0064*/ 	.byte	0x02, 0x4a
	.zero		1
	.zero		1


	//----- nvinfo : EIATTR_EXIT_INSTR_OFFSETS
	.align		4
        /*0068*/ 	.byte	0x04, 0x1c
        /*006a*/ 	.short	(.L_19 - .L_18)


	//   ....[0]....
.L_18:
        /*006c*/ 	.word	0x000000b0


	//   ....[1]....
        /*0070*/ 	.word	0x00000120


	//----- nvinfo : EIATTR_CBANK_PARAM_SIZE
	.align		4
.L_19:
        /*0074*/ 	.byte	0x03, 0x19
        /*0076*/ 	.short	0x0028


	//----- nvinfo : EIATTR_PARAM_CBANK
	.align		4
        /*0078*/ 	.byte	0x04, 0x0a
        /*007a*/ 	.short	(.L_21 - .L_20)
	.align		4
.L_20:
        /*007c*/ 	.word	index@(.nv.constant0._Z6jacobiPdS_S_dd)
        /*0080*/ 	.short	0x0380
        /*0082*/ 	.short	0x0028


	//----- nvinfo : EIATTR_SW_WAR
	.align		4
.L_21:
        /*0084*/ 	.byte	0x04, 0x36
        /*0086*/ 	.short	(.L_23 - .L_22)
.L_22:
        /*0088*/ 	.word	0x00000008
.L_23:


//--------------------- .nv.callgraph             --------------------------
	.section	.nv.callgraph,"",@"SHT_CUDA_CALLGRAPH"
	.align	4
	.sectionentsize	8
	.align		4
        /*0000*/ 	.word	0x00000000
	.align		4
        /*0004*/ 	.word	0xffffffff
	.align		4
        /*0008*/ 	.word	0x00000000
	.align		4
        /*000c*/ 	.word	0xfffffffe
	.align		4
        /*0010*/ 	.word	0x00000000
	.align		4
        /*0014*/ 	.word	0xfffffffd
	.align		4
        /*0018*/ 	.word	0x00000000
	.align		4
        /*001c*/ 	.word	0xfffffffc


//--------------------- .text._Z6jacobiPdS_S_dd   --------------------------
	.section	.text._Z6jacobiPdS_S_dd,"ax",@progbits
	.align	128
        .global         _Z6jacobiPdS_S_dd
        .type           _Z6jacobiPdS_S_dd,@function
        .size           _Z6jacobiPdS_S_dd,(.L_x_1 - _Z6jacobiPdS_S_dd)
        .other          _Z6jacobiPdS_S_dd,@"STO_CUDA_ENTRY STV_DEFAULT"
_Z6jacobiPdS_S_dd:
.text._Z6jacobiPdS_S_dd:
[----:B------:R-:W-:Y:S01]  /*0000*/  LDC R1, c[0x0][0x37c] ;  /* 0x0000df00ff017b82 */ /* 0x000fe20000000800 */
[----:B------:R-:W0:Y:S07]  /*0010*/  S2R R3, SR_TID.X ;  /* 0x0000000000037919 */ /* 0x000e2e0000002100 */
[----:B------:R-:W0:Y:S01]  /*0020*/  LDC R0, c[0x0][0x360] ;  /* 0x0000d800ff007b82 */ /* 0x000e220000000800 */
[----:B------:R-:W1:Y:S07]  /*0030*/  S2R R2, SR_TID.Y ;  /* 0x0000000000027919 */ /* 0x000e6e0000002200 */
[----:B------:R-:W0:Y:S08]  /*0040*/  S2UR UR4, SR_CTAID.X ;  /* 0x00000000000479c3 */ /* 0x000e300000002500 */
[----:B------:R-:W1:Y:S08]  /*0050*/  S2UR UR5, SR_CTAID.Y ;  /* 0x00000000000579c3 */ /* 0x000e700000002600 */
[----:B------:R-:W1:Y:S01]  /*0060*/  LDC R7, c[0x0][0x364] ;  /* 0x0000d900ff077b82 */ /* 0x000e620000000800 */
[----:B0-----:R-:W-:-:S02]  /*0070*/  IMAD R0, R0, UR4, R3 ;  /* 0x0000000400007c24 */ /* 0x001fc4000f8e0203 */
[----:B-1----:R-:W-:-:S05]  /*0080*/  IMAD R7, R7, UR5, R2 ;  /* 0x0000000507077c24 */ /* 0x002fca000f8e0202 */
[----:B------:R-:W-:-:S04]  /*0090*/  VIMNMX.U32 R2, PT, PT, R0, R7, !PT ;  /* 0x0000000700027248 */ /* 0x000fc80007fe0000 */
[----:B------:R-:W-:-:S13]  /*00a0*/  ISETP.GT.U32.AND P0, PT, R2, 0x1fff, PT ;  /* 0x00001fff0200780c */ /* 0x000fda0003f04070 */
[----:B------:R-:W-:Y:S05]  /*00b0*/  @P0 EXIT ;  /* 0x000000000000094d */ /* 0x000fea0003800000 */
[----:B------:R-:W0:Y:S01]  /*00c0*/  LDC.64 R2, c[0x0][0x380] ;  /* 0x0000e000ff027b82 */ /* 0x000e220000000a00 */
[----:B------:R-:W1:Y:S01]  /*00d0*/  LDCU.64 UR4, c[0x0][0x358] ;  /* 0x00006b00ff0477ac */ /* 0x000e620008000a00 */
[----:B------:R-:W-:-:S06]  /*00e0*/  LEA R7, R0, R7, 0xd ;  /* 0x0000000700077211 */ /* 0x000fcc00078e68ff */
[----:B------:R-:W1:Y:S01]  /*00f0*/  LDC.64 R4, c[0x0][0x3a0] ;  /* 0x0000e800ff047b82 */ /* 0x000e620000000a00 */
[----:B0-----:R-:W-:-:S05]  /*0100*/  IMAD.WIDE.U32 R2, R7, 0x8, R2 ;  /* 0x0000000807027825 */ /* 0x001fca00078e0002 */
[----:B-1----:R-:W-:Y:S01]  /*0110*/  STG.E.64 desc[UR4][R2.64], R4 ;  /* 0x0000000402007986 */ /* 0x002fe2000c101b04 */
[----:B------:R-:W-:Y:S05]  /*0120*/  EXIT ;  /* 0x000000000000794d */ /* 0x000fea0003800000 */
.L_x_0:
[----:B------:R-:W-:-:S00]  /*0130*/  BRA `(.L_x_0) ;  /* 0xfffffffc00fc7947 */ /* 0x000fc0000383ffff */
[----:B------:R-:W-:-:S00]  /*0140*/  NOP ;  /* 0x0000000000007918 */ /* 0x000fc00000000000 */
        /* <DEDUP_REMOVED lines=11> */
.L_x_1:


//--------------------- .nv.shared.reserved.0     --------------------------
	.section	.nv.shared.reserved.0,"aw",@nobits
	.weak		__nv_reservedSMEM_offset_0_alias
	.size		__nv_reservedSMEM_offset_0_alias, 0, 64
	.other		__nv_reservedSMEM_offset_0_alias,@"STO_CUDA_RESERVED_SHARED STV_DEFAULT"
__nv_reservedSMEM_offset_0_alias:
	.zero		0
	.zero		64


//--------------------- .nv.constant0._Z6jacobiPdS_S_dd --------------------------
	.section	.nv.constant0._Z6jacobiPdS_S_dd,"a",@progbits
	.sectionflags	@""
	.align	4
.nv.constant0._Z6jacobiPdS_S_dd:
	.zero		936


//--------------------- SYMBOLS --------------------------

	.type		.nv.reservedSmem.offset0,@object
	.size		.nv.reservedSmem.offset0,0x4
